//
// Generated by NVIDIA NVVM Compiler
//
// Compiler Build ID: CL-36424714
// Cuda compilation tools, release 13.0, V13.0.88
// Based on NVVM 20.0.0
//

.version 9.0
.target sm_100
.address_size 64

	// .globl	_Z13swiglu_kernelPKfPfi

.visible .entry _Z13swiglu_kernelPKfPfi(
	.param .u64 .ptr .align 1 _Z13swiglu_kernelPKfPfi_param_0,
	.param .u64 .ptr .align 1 _Z13swiglu_kernelPKfPfi_param_1,
	.param .u32 _Z13swiglu_kernelPKfPfi_param_2
)
{
	.reg .pred 	%p<2>;
	.reg .b32 	%r<8>;
	.reg .b32 	%f<17>;
	.reg .b64 	%rd<10>;

	ld.param.u64 	%rd1, [_Z13swiglu_kernelPKfPfi_param_0];
	ld.param.u64 	%rd2, [_Z13swiglu_kernelPKfPfi_param_1];
	ld.param.u32 	%r2, [_Z13swiglu_kernelPKfPfi_param_2];
	mov.u32 	%r3, %ctaid.x;
	mov.u32 	%r4, %ntid.x;
	mov.u32 	%r5, %tid.x;
	mad.lo.s32 	%r1, %r3, %r4, %r5;
	setp.ge.s32 	%p1, %r1, %r2;
	@%p1 bra 	$L__BB0_2;
	cvta.to.global.u64 	%rd3, %rd1;
	cvta.to.global.u64 	%rd4, %rd2;
	mul.wide.s32 	%rd5, %r1, 4;
	add.s64 	%rd6, %rd3, %rd5;
	ld.global.f32 	%f1, [%rd6];
	mul.wide.s32 	%rd7, %r2, 4;
	add.s64 	%rd8, %rd6, %rd7;
	ld.global.f32 	%f2, [%rd8];
	fma.rn.f32 	%f3, %f1, 0fBBBB989D, 0f3F000000;
	cvt.sat.f32.f32 	%f4, %f3;
	mov.f32 	%f5, 0f4B400001;
	mov.f32 	%f6, 0f437C0000;
	fma.rm.f32 	%f7, %f4, %f6, %f5;
	add.f32 	%f8, %f7, 0fCB40007F;
	neg.f32 	%f9, %f8;
	fma.rn.f32 	%f10, %f1, 0fBFB8AA3B, %f9;
	fma.rn.f32 	%f11, %f1, 0fB2A57060, %f10;
	mov.b32 	%r6, %f7;
	shl.b32 	%r7, %r6, 23;
	mov.b32 	%f12, %r7;
	ex2.approx.ftz.f32 	%f13, %f11;
	fma.rn.f32 	%f14, %f13, %f12, 0f3F800000;
	div.rn.f32 	%f15, %f1, %f14;
	mul.f32 	%f16, %f2, %f15;
	add.s64 	%rd9, %rd4, %rd5;
	st.global.f32 	[%rd9], %f16;
$L__BB0_2:
	ret;

}


// ===== COMPILED SASS (sm_100) =====

	.target	sm_100

	.elftype	@"ET_EXEC"


//--------------------- .note.nv.tkinfo           --------------------------
	.section	.note.nv.tkinfo,"",@"SHT_NOTE"
	.sectionflags	@"SHF_NOTE_NV_TKINFO"
	.tkinfo
        /*0018*/ 	.word	0x00000002
        /*0030*/ 	.string	""
        /*0030*/ 	.string	"ptxas"
        /*0030*/ 	.string	"Cuda compilation tools, release 13.0, V13.0.88"
        /*0030*/ 	.string	"Build cuda_13.0.r13.0/compiler.36424714_0"
        /*0030*/ 	.string	"-arch sm_100 -m 64 "



//--------------------- .note.nv.cuinfo           --------------------------
	.section	.note.nv.cuinfo,"",@"SHT_NOTE"
	.sectionflags	@"SHF_NOTE_NV_CUINFO"
        /*0018*/ 	.short	0x0002
        /*001a*/ 	.short	0x0064
        /*001c*/ 	.short	0x0082
	.zero		2


//--------------------- .nv.info                  --------------------------
	.section	.nv.info,"",@"SHT_CUDA_INFO"
	.align	4


	//----- nvinfo : EIATTR_REGCOUNT
	.align		4
        /*0000*/ 	.byte	0x04, 0x2f
        /*0002*/ 	.short	(.L_1 - .L_0)
	.align		4
.L_0:
        /*0004*/ 	.word	index@(_Z13swiglu_kernelPKfPfi)
        /*0008*/ 	.word	0x00000010


	//----- nvinfo : EIATTR_FRAME_SIZE
	.align		4
.L_1:
        /*000c*/ 	.byte	0x04, 0x11
        /*000e*/ 	.short	(.L_3 - .L_2)
	.align		4
.L_2:
        /*0010*/ 	.word	index@($__internal_0_$__cuda_sm3x_div_rn_noftz_f32_slowpath)
        /*0014*/ 	.word	0x00000000


	//----- nvinfo : EIATTR_FRAME_SIZE
	.align		4
.L_3:
        /*0018*/ 	.byte	0x04, 0x11
        /*001a*/ 	.short	(.L_5 - .L_4)
	.align		4
.L_4:
        /*001c*/ 	.word	index@(_Z13swiglu_kernelPKfPfi)
        /*0020*/ 	.word	0x00000000


	//----- nvinfo : EIATTR_MIN_STACK_SIZE
	.align		4
.L_5:
        /*0024*/ 	.byte	0x04, 0x12
        /*0026*/ 	.short	(.L_7 - .L_6)
	.align		4
.L_6:
        /*0028*/ 	.word	index@(_Z13swiglu_kernelPKfPfi)
        /*002c*/ 	.word	0x00000000
.L_7:


//--------------------- .nv.compat                --------------------------
	.section	.nv.compat,"",@"SHT_CUDA_COMPAT_INFO"
	.align	4
        /*0000*/ 	.byte	0x02, 0x09, 0x00, 0x00, 0x02, 0x02, 0x01, 0x00, 0x02, 0x05, 0x05, 0x00, 0x03, 0x07, 0x01, 0x01
        /*0010*/ 	.byte	0x02, 0x03, 0x00, 0x00, 0x02, 0x06, 0x01, 0x00, 0x04, 0x0b, 0x08, 0x00, 0x01, 0x00, 0x00, 0x00
        /*0020*/ 	.byte	0x00, 0x00, 0x00, 0x00


//--------------------- .nv.info._Z13swiglu_kernelPKfPfi --------------------------
	.section	.nv.info._Z13swiglu_kernelPKfPfi,"",@"SHT_CUDA_INFO"
	.sectionflags	@""
	.align	4


	//----- nvinfo : EIATTR_CUDA_API_VERSION
	.align		4
        /*0000*/ 	.byte	0x04, 0x37
        /*0002*/ 	.short	(.L_9 - .L_8)
.L_8:
        /*0004*/ 	.word	0x00000082


	//----- nvinfo : EIATTR_KPARAM_INFO
	.align		4
.L_9:
        /*0008*/ 	.byte	0x04, 0x17
        /*000a*/ 	.short	(.L_11 - .L_10)
.L_10:
        /*000c*/ 	.word	0x00000000
        /*0010*/ 	.short	0x0002
        /*0012*/ 	.short	0x0010
        /*0014*/ 	.byte	0x00, 0xf0, 0x11, 0x00


	//----- nvinfo : EIATTR_KPARAM_INFO
	.align		4
.L_11:
        /*0018*/ 	.byte	0x04, 0x17
        /*001a*/ 	.short	(.L_13 - .L_12)
.L_12:
        /*001c*/ 	.word	0x00000000
        /*0020*/ 	.short	0x0001
        /*0022*/ 	.short	0x0008
        /*0024*/ 	.byte	0x00, 0xf5, 0x21, 0x00


	//----- nvinfo : EIATTR_KPARAM_INFO
	.align		4
.L_13:
        /*0028*/ 	.byte	0x04, 0x17
        /*002a*/ 	.short	(.L_15 - .L_14)
.L_14:
        /*002c*/ 	.word	0x00000000
        /*0030*/ 	.short	0x0000
        /*0032*/ 	.short	0x0000
        /*0034*/ 	.byte	0x00, 0xf5, 0x21, 0x00


	//----- nvinfo : EIATTR_SPARSE_MMA_MASK
	.align		4
.L_15:
        /*0038*/ 	.byte	0x03, 0x50
        /*003a*/ 	.short	0x0000


	//----- nvinfo : EIATTR_MAXREG_COUNT
	.align		4
        /*003c*/ 	.byte	0x03, 0x1b
        /*003e*/ 	.short	0x00ff


	//----- nvinfo : EIATTR_MERCURY_ISA_VERSION
	.align		4
        /*0040*/ 	.byte	0x03, 0x5f
        /*0042*/ 	.short	0x0101


	//----- nvinfo : EIATTR_VRC_CTA_INIT_COUNT
	.align		4
        /*0044*/ 	.byte	0x02, 0x4a
	.zero		1
	.zero		1


	//----- nvinfo : EIATTR_EXIT_INSTR_OFFSETS
	.align		4
        /*0048*/ 	.byte	0x04, 0x1c
        /*004a*/ 	.short	(.L_17 - .L_16)


	//   ....[0]....
.L_16:
        /*004c*/ 	.word	0x00000070


	//   ....[1]....
        /*0050*/ 	.word	0x00000290


	//----- nvinfo : EIATTR_CRS_STACK_SIZE
	.align		4
.L_17:
        /*0054*/ 	.byte	0x04, 0x1e
        /*0056*/ 	.short	(.L_19 - .L_18)
.L_18:
        /*0058*/ 	.word	0x00000000


	//----- nvinfo : EIATTR_CBANK_PARAM_SIZE
	.align		4
.L_19:
        /*005c*/ 	.byte	0x03, 0x19
        /*005e*/ 	.short	0x0014


	//----- nvinfo : EIATTR_PARAM_CBANK
	.align		4
        /*0060*/ 	.byte	0x04, 0x0a
        /*0062*/ 	.short	(.L_21 - .L_20)
	.align		4
.L_20:
        /*0064*/ 	.word	index@(.nv.constant0._Z13swiglu_kernelPKfPfi)
        /*0068*/ 	.short	0x0380
        /*006a*/ 	.short	0x0014


	//----- nvinfo : EIATTR_SW_WAR
	.align		4
.L_21:
        /*006c*/ 	.byte	0x04, 0x36
        /*006e*/ 	.short	(.L_23 - .L_22)
.L_22:
        /*0070*/ 	.word	0x00000008
.L_23:


//--------------------- .nv.callgraph             --------------------------
	.section	.nv.callgraph,"",@"SHT_CUDA_CALLGRAPH"
	.align	4
	.sectionentsize	8
	.align		4
        /*0000*/ 	.word	0x00000000
	.align		4
        /*0004*/ 	.word	0xffffffff
	.align		4
        /*0008*/ 	.word	0x00000000
	.align		4
        /*000c*/ 	.word	0xfffffffe
	.align		4
        /*0010*/ 	.word	0x00000000
	.align		4
        /*0014*/ 	.word	0xfffffffd
	.align		4
        /*0018*/ 	.word	0x00000000
	.align		4
        /*001c*/ 	.word	0xfffffffc


//--------------------- .text._Z13swiglu_kernelPKfPfi --------------------------
	.section	.text._Z13swiglu_kernelPKfPfi,"ax",@progbits
	.align	128
        .global         _Z13swiglu_kernelPKfPfi
        .type           _Z13swiglu_kernelPKfPfi,@function
        .size           _Z13swiglu_kernelPKfPfi,(.L_x_14 - _Z13swiglu_kernelPKfPfi)
        .other          _Z13swiglu_kernelPKfPfi,@"STO_CUDA_ENTRY STV_DEFAULT"
_Z13swiglu_kernelPKfPfi:
.text._Z13swiglu_kernelPKfPfi:
[----:B------:R-:W-:Y:S01]  /*0000*/  LDC R1, c[0x0][0x37c] ;  /* 0x0000df00ff017b82 */ /* 0x000fe20000000800 */
[----:B------:R-:W0:Y:S07]  /*0010*/  S2R R3, SR_TID.X ;  /* 0x0000000000037919 */ /* 0x000e2e0000002100 */
[----:B------:R-:W0:Y:S08]  /*0020*/  S2UR UR4, SR_CTAID.X ;  /* 0x00000000000479c3 */ /* 0x000e300000002500 */
[----:B------:R-:W0:Y:S08]  /*0030*/  LDC R2, c[0x0][0x360] ;  /* 0x0000d800ff027b82 */ /* 0x000e300000000800 */
[----:B------:R-:W1:Y:S01]  /*0040*/  LDC R5, c[0x0][0x390] ;  /* 0x0000e400ff057b82 */ /* 0x000e620000000800 */
[----:B0-----:R-:W-:-:S05]  /*0050*/  IMAD R2, R2, UR4, R3 ;  /* 0x0000000402027c24 */ /* 0x001fca000f8e0203 */
[----:B-1----:R-:W-:-:S13]  /*0060*/  ISETP.GE.AND P0, PT, R2, R5, PT ;  /* 0x000000050200720c */ /* 0x002fda0003f06270 */
[----:B------:R-:W-:Y:S05]  /*0070*/  @P0 EXIT ;  /* 0x000000000000094d */ /* 0x000fea0003800000 */
[----:B------:R-:W0:Y:S01]  /*0080*/  LDC.64 R6, c[0x0][0x380] ;  /* 0x0000e000ff067b82 */ /* 0x000e220000000a00 */
[----:B------:R-:W1:Y:S01]  /*0090*/  LDCU.64 UR4, c[0x0][0x358] ;  /* 0x00006b00ff0477ac */ /* 0x000e620008000a00 */
[----:B0-----:R-:W-:-:S05]  /*00a0*/  IMAD.WIDE R6, R2, 0x4, R6 ;  /* 0x0000000402067825 */ /* 0x001fca00078e0206 */
[----:B-1----:R-:W2:Y:S01]  /*00b0*/  LDG.E R0, desc[UR4][R6.64] ;  /* 0x0000000406007981 */ /* 0x002ea2000c1e1900 */
[----:B------:R-:W-:Y:S02]  /*00c0*/  IMAD.MOV.U32 R3, RZ, RZ, 0x3bbb989d ;  /* 0x3bbb989dff037424 */ /* 0x000fe400078e00ff */
[----:B------:R-:W-:Y:S02]  /*00d0*/  IMAD.MOV.U32 R8, RZ, RZ, 0x437c0000 ;  /* 0x437c0000ff087424 */ /* 0x000fe400078e00ff */
[----:B------:R-:W-:-:S06]  /*00e0*/  IMAD.WIDE R4, R5, 0x4, R6 ;  /* 0x0000000405047825 */ /* 0x000fcc00078e0206 */
[----:B------:R0:W5:Y:S01]  /*00f0*/  LDG.E R4, desc[UR4][R4.64] ;  /* 0x0000000404047981 */ /* 0x000162000c1e1900 */
[----:B------:R-:W-:Y:S01]  /*0100*/  BSSY.RECONVERGENT B0, `(.L_x_0) ;  /* 0x0000014000007945 */ /* 0x000fe20003800200 */
[----:B--2---:R-:W-:-:S04]  /*0110*/  FFMA.SAT R3, R0, -R3, 0.5 ;  /* 0x3f00000000037423 */ /* 0x004fc80000002803 */
[----:B------:R-:W-:-:S04]  /*0120*/  FFMA.RM R3, R3, R8, 12582913 ;  /* 0x4b40000103037423 */ /* 0x000fc80000004008 */
[C---:B------:R-:W-:Y:S01]  /*0130*/  FADD R9, R3.reuse, -12583039 ;  /* 0xcb40007f03097421 */ /* 0x040fe20000000000 */
[----:B------:R-:W-:-:S03]  /*0140*/  IMAD.SHL.U32 R3, R3, 0x800000, RZ ;  /* 0x0080000003037824 */ /* 0x000fc600078e00ff */
[----:B------:R-:W-:-:S04]  /*0150*/  FFMA R9, R0, -1.4426950216293334961, -R9 ;  /* 0xbfb8aa3b00097823 */ /* 0x000fc80000000809 */
[----:B------:R-:W-:-:S04]  /*0160*/  FFMA R9, R0, -1.925963033500011079e-08, R9 ;  /* 0xb2a5706000097823 */ /* 0x000fc80000000009 */
[----:B------:R-:W1:Y:S02]  /*0170*/  MUFU.EX2 R8, R9 ;  /* 0x0000000900087308 */ /* 0x000e640000000800 */
[----:B-1----:R-:W-:-:S06]  /*0180*/  FFMA R3, R3, R8, 1 ;  /* 0x3f80000003037423 */ /* 0x002fcc0000000008 */
[----:B------:R-:W0:Y:S08]  /*0190*/  MUFU.RCP R6, R3 ;  /* 0x0000000300067308 */ /* 0x000e300000001000 */
[----:B------:R-:W1:Y:S01]  /*01a0*/  FCHK P0, R0, R3 ;  /* 0x0000000300007302 */ /* 0x000e620000000000 */
[----:B0-----:R-:W-:-:S04]  /*01b0*/  FFMA R5, -R3, R6, 1 ;  /* 0x3f80000003057423 */ /* 0x001fc80000000106 */
[----:B------:R-:W-:-:S04]  /*01c0*/  FFMA R5, R6, R5, R6 ;  /* 0x0000000506057223 */ /* 0x000fc80000000006 */
[----:B------:R-:W-:-:S04]  /*01d0*/  FFMA R6, R0, R5, RZ ;  /* 0x0000000500067223 */ /* 0x000fc800000000ff */
[----:B------:R-:W-:-:S04]  /*01e0*/  FFMA R7, -R3, R6, R0 ;  /* 0x0000000603077223 */ /* 0x000fc80000000100 */
[----:B------:R-:W-:Y:S01]  /*01f0*/  FFMA R5, R5, R7, R6 ;  /* 0x0000000705057223 */ /* 0x000fe20000000006 */
[----:B-1----:R-:W-:Y:S06]  /*0200*/  @!P0 BRA `(.L_x_1) ;  /* 0x00000000000c8947 */ /* 0x002fec0003800000 */
[----:B------:R-:W-:-:S07]  /*0210*/  MOV R6, 0x230 ;  /* 0x0000023000067802 */ /* 0x000fce0000000f00 */
[----:B-----5:R-:W-:Y:S05]  /*0220*/  CALL.REL.NOINC `($__internal_0_$__cuda_sm3x_div_rn_noftz_f32_slowpath) ;  /* 0x00000000001c7944 */ /* 0x020fea0003c00000 */
[----:B------:R-:W-:-:S07]  /*0230*/  IMAD.MOV.U32 R5, RZ, RZ, R0 ;  /* 0x000000ffff057224 */ /* 0x000fce00078e0000 */
.L_x_1:
[----:B------:R-:W-:Y:S05]  /*0240*/  BSYNC.RECONVERGENT B0 ;  /* 0x0000000000007941 */ /* 0x000fea0003800200 */
.L_x_0:
[----:B------:R-:W0:Y:S01]  /*0250*/  LDC.64 R6, c[0x0][0x388] ;  /* 0x0000e200ff067b82 */ /* 0x000e220000000a00 */
[----:B-----5:R-:W-:Y:S01]  /*0260*/  FMUL R5, R4, R5 ;  /* 0x0000000504057220 */ /* 0x020fe20000400000 */
[----:B0-----:R-:W-:-:S05]  /*0270*/  IMAD.WIDE R2, R2, 0x4, R6 ;  /* 0x0000000402027825 */ /* 0x001fca00078e0206 */
[----:B------:R-:W-:Y:S01]  /*0280*/  STG.E desc[UR4][R2.64], R5 ;  /* 0x0000000502007986 */ /* 0x000fe2000c101904 */
[----:B------:R-:W-:Y:S05]  /*0290*/  EXIT ;  /* 0x000000000000794d */ /* 0x000fea0003800000 */
        .weak           $__internal_0_$__cuda_sm3x_div_rn_noftz_f32_slowpath
        .type           $__internal_0_$__cuda_sm3x_div_rn_noftz_f32_slowpath,@function
        .size           $__internal_0_$__cuda_sm3x_div_rn_noftz_f32_slowpath,(.L_x_14 - $__internal_0_$__cuda_sm3x_div_rn_noftz_f32_slowpath)
$__internal_0_$__cuda_sm3x_div_rn_noftz_f32_slowpath:
[----:B------:R-:W-:Y:S01]  /*02a0*/  SHF.R.U32.HI R7, RZ, 0x17, R3 ;  /* 0x00000017ff077819 */ /* 0x000fe20000011603 */
[----:B------:R-:W-:Y:S01]  /*02b0*/  BSSY.RECONVERGENT B1, `(.L_x_2) ;  /* 0x0000064000017945 */ /* 0x000fe20003800200 */
[--C-:B------:R-:W-:Y:S01]  /*02c0*/  SHF.R.U32.HI R5, RZ, 0x17, R0.reuse ;  /* 0x00000017ff057819 */ /* 0x100fe20000011600 */
[----:B------:R-:W-:Y:S01]  /*02d0*/  IMAD.MOV.U32 R8, RZ, RZ, R0 ;  /* 0x000000ffff087224 */ /* 0x000fe200078e0000 */
[----:B------:R-:W-:Y:S02]  /*02e0*/  LOP3.LUT R7, R7, 0xff, RZ, 0xc0, !PT ;  /* 0x000000ff07077812 */ /* 0x000fe400078ec0ff */
[----:B------:R-:W-:Y:S02]  /*02f0*/  LOP3.LUT R5, R5, 0xff, RZ, 0xc0, !PT ;  /* 0x000000ff05057812 */ /* 0x000fe400078ec0ff */
[----:B------:R-:W-:Y:S01]  /*0300*/  MOV R9, R3 ;  /* 0x0000000300097202 */ /* 0x000fe20000000f00 */
[----:B------:R-:W-:Y:S02]  /*0310*/  VIADD R12, R7, 0xffffffff ;  /* 0xffffffff070c7836 */ /* 0x000fe40000000000 */
[----:B------:R-:W-:-:S03]  /*0320*/  VIADD R11, R5, 0xffffffff ;  /* 0xffffffff050b7836 */ /* 0x000fc60000000000 */
[----:B------:R-:W-:-:S04]  /*0330*/  ISETP.GT.U32.AND P0, PT, R12, 0xfd, PT ;  /* 0x000000fd0c00780c */ /* 0x000fc80003f04070 */
[----:B------:R-:W-:-:S13]  /*0340*/  ISETP.GT.U32.OR P0, PT, R11, 0xfd, P0 ;  /* 0x000000fd0b00780c */ /* 0x000fda0000704470 */
[----:B------:R-:W-:Y:S01]  /*0350*/  @!P0 IMAD.MOV.U32 R10, RZ, RZ, RZ ;  /* 0x000000ffff0a8224 */ /* 0x000fe200078e00ff */
[----:B------:R-:W-:Y:S06]  /*0360*/  @!P0 BRA `(.L_x_3) ;  /* 0x00000000005c8947 */ /* 0x000fec0003800000 */
[----:B------:R-:W-:Y:S02]  /*0370*/  FSETP.GTU.FTZ.AND P0, PT, |R0|, +INF , PT ;  /* 0x7f8000000000780b */ /* 0x000fe40003f1c200 */
[----:B------:R-:W-:-:S04]  /*0380*/  FSETP.GTU.FTZ.AND P1, PT, |R3|, +INF , PT ;  /* 0x7f8000000300780b */ /* 0x000fc80003f3c200 */
[----:B------:R-:W-:-:S13]  /*0390*/  PLOP3.LUT P0, PT, P0, P1, PT, 0xf8, 0x8f ;  /* 0x00000000008f781c */ /* 0x000fda0000703f70 */
[----:B------:R-:W-:Y:S05]  /*03a0*/  @P0 BRA `(.L_x_4) ;  /* 0x00000004004c0947 */ /* 0x000fea0003800000 */
[----:B------:R-:W-:-:S13]  /*03b0*/  LOP3.LUT P0, RZ, R9, 0x7fffffff, R8, 0xc8, !PT ;  /* 0x7fffffff09ff7812 */ /* 0x000fda000780c808 */
[----:B------:R-:W-:Y:S05]  /*03c0*/  @!P0 BRA `(.L_x_5) ;  /* 0x00000004003c8947 */ /* 0x000fea0003800000 */
[C---:B------:R-:W-:Y:S02]  /*03d0*/  FSETP.NEU.FTZ.AND P2, PT, |R0|.reuse, +INF , PT ;  /* 0x7f8000000000780b */ /* 0x040fe40003f5d200 */
[----:B------:R-:W-:Y:S02]  /*03e0*/  FSETP.NEU.FTZ.AND P1, PT, |R3|, +INF , PT ;  /* 0x7f8000000300780b */ /* 0x000fe40003f3d200 */
[----:B------:R-:W-:-:S11]  /*03f0*/  FSETP.NEU.FTZ.AND P0, PT, |R0|, +INF , PT ;  /* 0x7f8000000000780b */ /* 0x000fd60003f1d200 */
[----:B------:R-:W-:Y:S05]  /*0400*/  @!P1 BRA !P2, `(.L_x_5) ;  /* 0x00000004002c9947 */ /* 0x000fea0005000000 */
[----:B------:R-:W-:-:S04]  /*0410*/  LOP3.LUT P2, RZ, R8, 0x7fffffff, RZ, 0xc0, !PT ;  /* 0x7fffffff08ff7812 */ /* 0x000fc8000784c0ff */
[----:B------:R-:W-:-:S13]  /*0420*/  PLOP3.LUT P1, PT, P1, P2, PT, 0x2f, 0xf2 ;  /* 0x0000000000f2781c */ /* 0x000fda0000f24577 */
[----:B------:R-:W-:Y:S05]  /*0430*/  @P1 BRA `(.L_x_6) ;  /* 0x0000000400181947 */ /* 0x000fea0003800000 */
[----:B------:R-:W-:-:S04]  /*0440*/  LOP3.LUT P1, RZ, R9, 0x7fffffff, RZ, 0xc0, !PT ;  /* 0x7fffffff09ff7812 */ /* 0x000fc8000782c0ff */
[----:B------:R-:W-:-:S13]  /*0450*/  PLOP3.LUT P0, PT, P0, P1, PT, 0x2f, 0xf2 ;  /* 0x0000000000f2781c */ /* 0x000fda0000702577 */
[----:B------:R-:W-:Y:S05]  /*0460*/  @P0 BRA `(.L_x_7) ;  /* 0x0000000400000947 */ /* 0x000fea0003800000 */
[----:B------:R-:W-:Y:S02]  /*0470*/  ISETP.GE.AND P0, PT, R11, RZ, PT ;  /* 0x000000ff0b00720c */ /* 0x000fe40003f06270 */
[----:B------:R-:W-:-:S11]  /*0480*/  ISETP.GE.AND P1, PT, R12, RZ, PT ;  /* 0x000000ff0c00720c */ /* 0x000fd60003f26270 */
[----:B------:R-:W-:Y:S02]  /*0490*/  @P0 IMAD.MOV.U32 R10, RZ, RZ, RZ ;  /* 0x000000ffff0a0224 */ /* 0x000fe400078e00ff */
[----:B------:R-:W-:Y:S01]  /*04a0*/  @!P0 FFMA R8, R0, 1.84467440737095516160e+19, RZ ;  /* 0x5f80000000088823 */ /* 0x000fe200000000ff */
[----:B------:R-:W-:Y:S02]  /*04b0*/  @!P0 IMAD.MOV.U32 R10, RZ, RZ, -0x40 ;  /* 0xffffffc0ff0a8424 */ /* 0x000fe400078e00ff */
[----:B------:R-:W-:Y:S02]  /*04c0*/  @!P1 FFMA R9, R3, 1.84467440737095516160e+19, RZ ;  /* 0x5f80000003099823 */ /* 0x000fe400000000ff */
[----:B------:R-:W-:-:S07]  /*04d0*/  @!P1 VIADD R10, R10, 0x40 ;  /* 0x000000400a0a9836 */ /* 0x000fce0000000000 */
.L_x_3:
[----:B------:R-:W-:Y:S01]  /*04e0*/  LEA R0, R7, 0xc0800000, 0x17 ;  /* 0xc080000007007811 */ /* 0x000fe200078eb8ff */
[----:B------:R-:W-:Y:S01]  /*04f0*/  BSSY.RECONVERGENT B2, `(.L_x_8) ;  /* 0x0000036000027945 */ /* 0x000fe20003800200 */
[----:B------:R-:W-:-:S03]  /*0500*/  IADD3 R5, PT, PT, R5, -0x7f, RZ ;  /* 0xffffff8105057810 */ /* 0x000fc60007ffe0ff */
[----:B------:R-:W-:Y:S02]  /*0510*/  IMAD.IADD R9, R9, 0x1, -R0 ;  /* 0x0000000109097824 */ /* 0x000fe400078e0a00 */
[C---:B------:R-:W-:Y:S01]  /*0520*/  IMAD R0, R5.reuse, -0x800000, R8 ;  /* 0xff80000005007824 */ /* 0x040fe200078e0208 */
[----:B------:R-:W-:Y:S01]  /*0530*/  IADD3 R5, PT, PT, R5, 0x7f, -R7 ;  /* 0x0000007f05057810 */ /* 0x000fe20007ffe807 */
[----:B------:R-:W0:Y:S01]  /*0540*/  MUFU.RCP R3, R9 ;  /* 0x0000000900037308 */ /* 0x000e220000001000 */
[----:B------:R-:W-:-:S03]  /*0550*/  FADD.FTZ R11, -R9, -RZ ;  /* 0x800000ff090b7221 */ /* 0x000fc60000010100 */
[----:B------:R-:W-:Y:S02]  /*0560*/  IMAD.IADD R5, R5, 0x1, R10 ;  /* 0x0000000105057824 */ /* 0x000fe400078e020a */
[----:B0-----:R-:W-:-:S04]  /*0570*/  FFMA R12, R3, R11, 1 ;  /* 0x3f800000030c7423 */ /* 0x001fc8000000000b */
[----:B------:R-:W-:-:S04]  /*0580*/  FFMA R12, R3, R12, R3 ;  /* 0x0000000c030c7223 */ /* 0x000fc80000000003 */
[----:B------:R-:W-:-:S04]  /*0590*/  FFMA R3, R0, R12, RZ ;  /* 0x0000000c00037223 */ /* 0x000fc800000000ff */
[----:B------:R-:W-:-:S04]  /*05a0*/  FFMA R8, R11, R3, R0 ;  /* 0x000000030b087223 */ /* 0x000fc80000000000 */
[----:B------:R-:W-:-:S04]  /*05b0*/  FFMA R13, R12, R8, R3 ;  /* 0x000000080c0d7223 */ /* 0x000fc80000000003 */
[----:B------:R-:W-:-:S04]  /*05c0*/  FFMA R8, R11, R13, R0 ;  /* 0x0000000d0b087223 */ /* 0x000fc80000000000 */
[----:B------:R-:W-:-:S05]  /*05d0*/  FFMA R0, R12, R8, R13 ;  /* 0x000000080c007223 */ /* 0x000fca000000000d */
[----:B------:R-:W-:-:S04]  /*05e0*/  SHF.R.U32.HI R3, RZ, 0x17, R0 ;  /* 0x00000017ff037819 */ /* 0x000fc80000011600 */
[----:B------:R-:W-:-:S05]  /*05f0*/  LOP3.LUT R3, R3, 0xff, RZ, 0xc0, !PT ;  /* 0x000000ff03037812 */ /* 0x000fca00078ec0ff */
[----:B------:R-:W-:-:S04]  /*0600*/  IMAD.IADD R7, R3, 0x1, R5 ;  /* 0x0000000103077824 */ /* 0x000fc800078e0205 */
[----:B------:R-:W-:-:S05]  /*0610*/  VIADD R3, R7, 0xffffffff ;  /* 0xffffffff07037836 */ /* 0x000fca0000000000 */
[----:B------:R-:W-:-:S13]  /*0620*/  ISETP.GE.U32.AND P0, PT, R3, 0xfe, PT ;  /* 0x000000fe0300780c */ /* 0x000fda0003f06070 */
[----:B------:R-:W-:Y:S05]  /*0630*/  @!P0 BRA `(.L_x_9) ;  /* 0x0000000000808947 */ /* 0x000fea0003800000 */
[----:B------:R-:W-:-:S13]  /*0640*/  ISETP.GT.AND P0, PT, R7, 0xfe, PT ;  /* 0x000000fe0700780c */ /* 0x000fda0003f04270 */
[----:B------:R-:W-:Y:S05]  /*0650*/  @P0 BRA `(.L_x_10) ;  /* 0x00000000006c0947 */ /* 0x000fea0003800000 */
[----:B------:R-:W-:-:S13]  /*0660*/  ISETP.GE.AND P0, PT, R7, 0x1, PT ;  /* 0x000000010700780c */ /* 0x000fda0003f06270 */
[----:B------:R-:W-:Y:S05]  /*0670*/  @P0 BRA `(.L_x_11) ;  /* 0x0000000000740947 */ /* 0x000fea0003800000 */
[----:B------:R-:W-:Y:S02]  /*0680*/  ISETP.GE.AND P0, PT, R7, -0x18, PT ;  /* 0xffffffe80700780c */ /* 0x000fe40003f06270 */
[----:B------:R-:W-:-:S11]  /*0690*/  LOP3.LUT R0, R0, 0x80000000, RZ, 0xc0, !PT ;  /* 0x8000000000007812 */ /* 0x000fd600078ec0ff */
[----:B------:R-:W-:Y:S05]  /*06a0*/  @!P0 BRA `(.L_x_11) ;  /* 0x0000000000688947 */ /* 0x000fea0003800000 */
[CCC-:B------:R-:W-:Y:S01]  /*06b0*/  FFMA.RZ R3, R12.reuse, R8.reuse, R13.reuse ;  /* 0x000000080c037223 */ /* 0x1c0fe2000000c00d */
[C---:B------:R-:W-:Y:S01]  /*06c0*/  VIADD R10, R7.reuse, 0x20 ;  /* 0x00000020070a7836 */ /* 0x040fe20000000000 */
[C---:B------:R-:W-:Y:S02]  /*06d0*/  ISETP.NE.AND P2, PT, R7.reuse, RZ, PT ;  /* 0x000000ff0700720c */ /* 0x040fe40003f45270 */
[----:B------:R-:W-:Y:S02]  /*06e0*/  ISETP.NE.AND P1, PT, R7, RZ, PT ;  /* 0x000000ff0700720c */ /* 0x000fe40003f25270 */
[----:B------:R-:W-:Y:S01]  /*06f0*/  LOP3.LUT R5, R3, 0x7fffff, RZ, 0xc0, !PT ;  /* 0x007fffff03057812 */ /* 0x000fe200078ec0ff */
[CCC-:B------:R-:W-:Y:S01]  /*0700*/  FFMA.RP R3, R12.reuse, R8.reuse, R13.reuse ;  /* 0x000000080c037223 */ /* 0x1c0fe2000000800d */
[----:B------:R-:W-:Y:S01]  /*0710*/  FFMA.RM R8, R12, R8, R13 ;  /* 0x000000080c087223 */ /* 0x000fe2000000400d */
[----:B------:R-:W-:Y:S02]  /*0720*/  IADD3 R7, PT, PT, -R7, RZ, RZ ;  /* 0x000000ff07077210 */ /* 0x000fe40007ffe1ff */
[----:B------:R-:W-:-:S02]  /*0730*/  LOP3.LUT R5, R5, 0x800000, RZ, 0xfc, !PT ;  /* 0x0080000005057812 */ /* 0x000fc400078efcff */
[----:B------:R-:W-:Y:S02]  /*0740*/  FSETP.NEU.FTZ.AND P0, PT, R3, R8, PT ;  /* 0x000000080300720b */ /* 0x000fe40003f1d000 */
[----:B------:R-:W-:Y:S02]  /*0750*/  SHF.L.U32 R10, R5, R10, RZ ;  /* 0x0000000a050a7219 */ /* 0x000fe400000006ff */
[----:B------:R-:W-:Y:S02]  /*0760*/  SEL R8, R7, RZ, P2 ;  /* 0x000000ff07087207 */ /* 0x000fe40001000000 */
[----:B------:R-:W-:Y:S02]  /*0770*/  ISETP.NE.AND P1, PT, R10, RZ, P1 ;  /* 0x000000ff0a00720c */ /* 0x000fe40000f25270 */
[----:B------:R-:W-:Y:S02]  /*0780*/  SHF.R.U32.HI R8, RZ, R8, R5 ;  /* 0x00000008ff087219 */ /* 0x000fe40000011605 */
[----:B------:R-:W-:-:S02]  /*0790*/  PLOP3.LUT P0, PT, P0, P1, PT, 0xf8, 0x8f ;  /* 0x00000000008f781c */ /* 0x000fc40000703f70 */
[----:B------:R-:W-:Y:S02]  /*07a0*/  SHF.R.U32.HI R10, RZ, 0x1, R8 ;  /* 0x00000001ff0a7819 */ /* 0x000fe40000011608 */
[----:B------:R-:W-:-:S04]  /*07b0*/  SEL R3, RZ, 0x1, !P0 ;  /* 0x00000001ff037807 */ /* 0x000fc80004000000 */
[----:B------:R-:W-:-:S04]  /*07c0*/  LOP3.LUT R3, R3, 0x1, R10, 0xf8, !PT ;  /* 0x0000000103037812 */ /* 0x000fc800078ef80a */
[----:B------:R-:W-:-:S05]  /*07d0*/  LOP3.LUT R3, R3, R8, RZ, 0xc0, !PT ;  /* 0x0000000803037212 */ /* 0x000fca00078ec0ff */
[----:B------:R-:W-:-:S05]  /*07e0*/  IMAD.IADD R3, R10, 0x1, R3 ;  /* 0x000000010a037824 */ /* 0x000fca00078e0203 */
[----:B------:R-:W-:Y:S01]  /*07f0*/  LOP3.LUT R0, R3, R0, RZ, 0xfc, !PT ;  /* 0x0000000003007212 */ /* 0x000fe200078efcff */
[----:B------:R-:W-:Y:S06]  /*0800*/  BRA `(.L_x_11) ;  /* 0x0000000000107947 */ /* 0x000fec0003800000 */
.L_x_10:
[----:B------:R-:W-:-:S04]  /*0810*/  LOP3.LUT R0, R0, 0x80000000, RZ, 0xc0, !PT ;  /* 0x8000000000007812 */ /* 0x000fc800078ec0ff */
[----:B------:R-:W-:Y:S01]  /*0820*/  LOP3.LUT R0, R0, 0x7f800000, RZ, 0xfc, !PT ;  /* 0x7f80000000007812 */ /* 0x000fe200078efcff */
[----:B------:R-:W-:Y:S06]  /*0830*/  BRA `(.L_x_11) ;  /* 0x0000000000047947 */ /* 0x000fec0003800000 */
.L_x_9:
[----:B------:R-:W-:-:S07]  /*0840*/  IMAD R0, R5, 0x800000, R0 ;  /* 0x0080000005007824 */ /* 0x000fce00078e0200 */
.L_x_11:
[----:B------:R-:W-:Y:S05]  /*0850*/  BSYNC.RECONVERGENT B2 ;  /* 0x0000000000027941 */ /* 0x000fea0003800200 */
.L_x_8:
[----:B------:R-:W-:Y:S05]  /*0860*/  BRA `(.L_x_12) ;  /* 0x0000000000207947 */ /* 0x000fea0003800000 */
.L_x_7:
[----:B------:R-:W-:-:S04]  /*0870*/  LOP3.LUT R0, R9, 0x80000000, R8, 0x48, !PT ;  /* 0x8000000009007812 */ /* 0x000fc800078e4808 */
[----:B------:R-:W-:Y:S01]  /*0880*/  LOP3.LUT R0, R0, 0x7f800000, RZ, 0xfc, !PT ;  /* 0x7f80000000007812 */ /* 0x000fe200078efcff */
[----:B------:R-:W-:Y:S06]  /*0890*/  BRA `(.L_x_12) ;  /* 0x0000000000147947 */ /* 0x000fec0003800000 */
.L_x_6:
[----:B------:R-:W-:Y:S01]  /*08a0*/  LOP3.LUT R0, R9, 0x80000000, R8, 0x48, !PT ;  /* 0x8000000009007812 */ /* 0x000fe200078e4808 */
[----:B------:R-:W-:Y:S06]  /*08b0*/  BRA `(.L_x_12) ;  /* 0x00000000000c7947 */ /* 0x000fec0003800000 */
.L_x_5:
[----:B------:R-:W0:Y:S01]  /*08c0*/  MUFU.RSQ R0, -QNAN ;  /* 0xffc0000000007908 */ /* 0x000e220000001400 */
[----:B------:R-:W-:Y:S05]  /*08d0*/  BRA `(.L_x_12) ;  /* 0x0000000000047947 */ /* 0x000fea0003800000 */
.L_x_4:
[----:B------:R-:W-:-:S07]  /*08e0*/  FADD.FTZ R0, R0, R3 ;  /* 0x0000000300007221 */ /* 0x000fce0000010000 */
.L_x_12:
[----:B------:R-:W-:Y:S05]  /*08f0*/  BSYNC.RECONVERGENT B1 ;  /* 0x0000000000017941 */ /* 0x000fea0003800200 */
.L_x_2:
[----:B------:R-:W-:-:S04]  /*0900*/  IMAD.MOV.U32 R7, RZ, RZ, 0x0 ;  /* 0x00000000ff077424 */ /* 0x000fc800078e00ff */
[----:B0-----:R-:W-:Y:S05]  /*0910*/  RET.REL.NODEC R6 `(_Z13swiglu_kernelPKfPfi) ;  /* 0xfffffff406b87950 */ /* 0x001fea0003c3ffff */
.L_x_13:
[----:B------:R-:W-:-:S00]  /*0920*/  BRA `(.L_x_13) ;  /* 0xfffffffc00fc7947 */ /* 0x000fc0000383ffff */
[----:B------:R-:W-:-:S00]  /*0930*/  NOP ;  /* 0x0000000000007918 */ /* 0x000fc00000000000 */
        /* <DEDUP_REMOVED lines=12> */
.L_x_14:


//--------------------- .nv.shared.reserved.0     --------------------------
	.section	.nv.shared.reserved.0,"aw",@nobits
	.weak		__nv_reservedSMEM_offset_0_alias
	.size		__nv_reservedSMEM_offset_0_alias, 0, 64
	.other		__nv_reservedSMEM_offset_0_alias,@"STO_CUDA_RESERVED_SHARED STV_DEFAULT"
__nv_reservedSMEM_offset_0_alias:
	.zero		0
	.zero		64


//--------------------- .nv.constant0._Z13swiglu_kernelPKfPfi --------------------------
	.section	.nv.constant0._Z13swiglu_kernelPKfPfi,"a",@progbits
	.sectionflags	@""
	.align	4
.nv.constant0._Z13swiglu_kernelPKfPfi:
	.zero		916


//--------------------- SYMBOLS --------------------------

	.type		.nv.reservedSmem.offset0,@object
	.size		.nv.reservedSmem.offset0,0x4
